	.headerflags	@"EF_CUDA_TEXMODE_UNIFIED EF_CUDA_64BIT_ADDRESS EF_CUDA_ACCELERATORS EF_CUDA_SM90 EF_CUDA_VIRTUAL_SM(EF_CUDA_SM90)"
	.elftype	@"ET_EXEC"


//--------------------- .nv.info                  --------------------------
	.section	.nv.info,"",@"SHT_CUDA_INFO"
	.align	4


	//----- nvinfo : EIATTR_REGCOUNT
	.align		4
        /*0000*/ 	.byte	0x04, 0x2f
        /*0002*/ 	.short	(.L_1 - .L_0)
	.align		4
.L_0:
        /*0004*/ 	.word	index@(triton_poi_fused__to_copy_arange_clamp_mul_sub_12)
        /*0008*/ 	.word	0x0000000a


	//----- nvinfo : EIATTR_MIN_STACK_SIZE
	.align		4
.L_1:
        /*000c*/ 	.byte	0x04, 0x12
        /*000e*/ 	.short	(.L_3 - .L_2)
	.align		4
.L_2:
        /*0010*/ 	.word	index@(triton_poi_fused__to_copy_arange_clamp_mul_sub_12)
        /*0014*/ 	.word	0x00000000


	//----- nvinfo : EIATTR_FRAME_SIZE
	.align		4
.L_3:
        /*0018*/ 	.byte	0x04, 0x11
        /*001a*/ 	.short	(.L_5 - .L_4)
	.align		4
.L_4:
        /*001c*/ 	.word	index@(triton_poi_fused__to_copy_arange_clamp_mul_sub_12)
        /*0020*/ 	.word	0x00000000


	//----- nvinfo : EIATTR_MIN_STACK_SIZE
	.align		4
.L_5:
        /*0024*/ 	.byte	0x04, 0x12
        /*0026*/ 	.short	(.L_7 - .L_6)
	.align		4
.L_6:
        /*0028*/ 	.word	index@(triton_poi_fused__to_copy_arange_clamp_mul_sub_12)
        /*002c*/ 	.word	0x00000000
.L_7:


//--------------------- .nv.info.triton_poi_fused__to_copy_arange_clamp_mul_sub_12 --------------------------
	.section	.nv.info.triton_poi_fused__to_copy_arange_clamp_mul_sub_12,"",@"SHT_CUDA_INFO"
	.sectionflags	@""
	.align	4


	//----- nvinfo : EIATTR_CUDA_API_VERSION
	.align		4
        /*0000*/ 	.byte	0x04, 0x37
        /*0002*/ 	.short	(.L_9 - .L_8)
.L_8:
        /*0004*/ 	.word	0x0000007c


	//----- nvinfo : EIATTR_KPARAM_INFO
	.align		4
.L_9:
        /*0008*/ 	.byte	0x04, 0x17
        /*000a*/ 	.short	(.L_11 - .L_10)
.L_10:
        /*000c*/ 	.word	0x00000000
        /*0010*/ 	.short	0x0001
        /*0012*/ 	.short	0x0008
        /*0014*/ 	.byte	0x00, 0xf0, 0x11, 0x00


	//----- nvinfo : EIATTR_KPARAM_INFO
	.align		4
.L_11:
        /*0018*/ 	.byte	0x04, 0x17
        /*001a*/ 	.short	(.L_13 - .L_12)
.L_12:
        /*001c*/ 	.word	0x00000000
        /*0020*/ 	.short	0x0000
        /*0022*/ 	.short	0x0000
        /*0024*/ 	.byte	0x00, 0xf4, 0x21, 0x00


	//----- nvinfo : EIATTR_SPARSE_MMA_MASK
	.align		4
.L_13:
        /*0028*/ 	.byte	0x03, 0x50
        /*002a*/ 	.short	0x0000


	//----- nvinfo : EIATTR_MAXREG_COUNT
	.align		4
        /*002c*/ 	.byte	0x03, 0x1b
        /*002e*/ 	.short	0x00ff


	//----- nvinfo : EIATTR_EXIT_INSTR_OFFSETS
	.align		4
        /*0030*/ 	.byte	0x04, 0x1c
        /*0032*/ 	.short	(.L_15 - .L_14)


	//   ....[0]....
.L_14:
        /*0034*/ 	.word	0x000000f0


	//   ....[1]....
        /*0038*/ 	.word	0x00000120


	//----- nvinfo : EIATTR_REQNTID
	.align		4
.L_15:
        /*003c*/ 	.byte	0x04, 0x10
        /*003e*/ 	.short	(.L_17 - .L_16)
.L_16:
        /*0040*/ 	.word	0x00000020
        /*0044*/ 	.word	0x00000001
        /*0048*/ 	.word	0x00000001


	//----- nvinfo : EIATTR_CBANK_PARAM_SIZE
	.align		4
.L_17:
        /*004c*/ 	.byte	0x03, 0x19
        /*004e*/ 	.short	0x000c


	//----- nvinfo : EIATTR_PARAM_CBANK
	.align		4
        /*0050*/ 	.byte	0x04, 0x0a
        /*0052*/ 	.short	(.L_19 - .L_18)
	.align		4
.L_18:
        /*0054*/ 	.word	index@(.nv.constant0.triton_poi_fused__to_copy_arange_clamp_mul_sub_12)
        /*0058*/ 	.short	0x0210
        /*005a*/ 	.short	0x000c


	//----- nvinfo : EIATTR_SW_WAR
	.align		4
.L_19:
        /*005c*/ 	.byte	0x04, 0x36
        /*005e*/ 	.short	(.L_21 - .L_20)
.L_20:
        /*0060*/ 	.word	0x00000008
.L_21:


//--------------------- .nv.callgraph             --------------------------
	.section	.nv.callgraph,"",@"SHT_CUDA_CALLGRAPH"
	.align	4
	.sectionentsize	8
	.align		4
        /*0000*/ 	.word	0x00000000
	.align		4
        /*0004*/ 	.word	0xffffffff
	.align		4
        /*0008*/ 	.word	0x00000000
	.align		4
        /*000c*/ 	.word	0xfffffffe
	.align		4
        /*0010*/ 	.word	0x00000000
	.align		4
        /*0014*/ 	.word	0xfffffffd
	.align		4
        /*0018*/ 	.word	0x00000000
	.align		4
        /*001c*/ 	.word	0xfffffffc


//--------------------- .text.triton_poi_fused__to_copy_arange_clamp_mul_sub_12 --------------------------
	.section	.text.triton_poi_fused__to_copy_arange_clamp_mul_sub_12,"ax",@progbits
	.align	128
        .global         triton_poi_fused__to_copy_arange_clamp_mul_sub_12
        .type           triton_poi_fused__to_copy_arange_clamp_mul_sub_12,@function
        .size           triton_poi_fused__to_copy_arange_clamp_mul_sub_12,(.L_x_1 - triton_poi_fused__to_copy_arange_clamp_mul_sub_12)
        .other          triton_poi_fused__to_copy_arange_clamp_mul_sub_12,@"STO_CUDA_ENTRY STV_DEFAULT"
triton_poi_fused__to_copy_arange_clamp_mul_sub_12:
.text.triton_poi_fused__to_copy_arange_clamp_mul_sub_12:
[----:B------:R-:W0:Y:S02]  /*0000*/  LDC R1, c[0x0][0x28] ;  /* 0x00000a00ff017b82 */ /* 0x000e240000000800 */
[----:B------:R-:W1:Y:S01]  /*0010*/  S2R R6, SR_TID.X ;  /* 0x0000000000067919 */ /* 0x000e620000002100 */
[----:B------:R-:W2:Y:S01]  /*0020*/  LDC.64 R2, c[0x0][0x210] ;  /* 0x00008400ff027b82 */ /* 0x000ea20000000a00 */
[----:B------:R-:W3:Y:S01]  /*0030*/  S2R R5, SR_CTAID.X ;  /* 0x0000000000057919 */ /* 0x000ee20000002500 */
[C---:B-1----:R-:W-:Y:S02]  /*0040*/  LOP3.LUT R0, R6.reuse, 0xf, RZ, 0xc0, !PT ;  /* 0x0000000f06007812 */ /* 0x042fe400078ec0ff */
[----:B------:R-:W-:-:S03]  /*0050*/  LOP3.LUT P0, RZ, R6, 0x10, RZ, 0xc0, !PT ;  /* 0x0000001006ff7812 */ /* 0x000fc6000780c0ff */
[----:B---3--:R-:W-:-:S04]  /*0060*/  IMAD R5, R5, 0x10, R0 ;  /* 0x0000001005057824 */ /* 0x008fc800078e0200 */
[C---:B--2---:R-:W-:Y:S01]  /*0070*/  IMAD.WIDE R2, R5.reuse, 0x4, R2 ;  /* 0x0000000405027825 */ /* 0x044fe200078e0202 */
[----:B------:R-:W-:Y:S02]  /*0080*/  I2FP.F32.S32 R0, R5 ;  /* 0x0000000500007245 */ /* 0x000fe40000201400 */
[----:B------:R-:W-:-:S03]  /*0090*/  ISETP.LT.AND P0, PT, R5, 0x10, !P0 ;  /* 0x000000100500780c */ /* 0x000fc60004701270 */
[----:B------:R-:W-:-:S05]  /*00a0*/  FMUL R0, R0, 0.46666666865348815918 ;  /* 0x3eeeeeef00007820 */ /* 0x000fca0000400000 */
[----:B------:R-:W-:-:S04]  /*00b0*/  FMNMX R0, RZ, R0, !PT ;  /* 0x00000000ff007209 */ /* 0x000fc80007800000 */
[----:B------:R-:W1:Y:S02]  /*00c0*/  F2I.TRUNC.NTZ R4, R0 ;  /* 0x0000000000047305 */ /* 0x000e64000020f100 */
[----:B-1----:R-:W-:-:S05]  /*00d0*/  I2FP.F32.S32 R7, R4 ;  /* 0x0000000400077245 */ /* 0x002fca0000201400 */
[----:B------:R-:W-:Y:S01]  /*00e0*/  FADD.SAT R7, R0, -R7 ;  /* 0x8000000700077221 */ /* 0x000fe20000002000 */
[----:B------:R-:W-:Y:S06]  /*00f0*/  @!P0 EXIT ;  /* 0x000000000000894d */ /* 0x000fec0003800000 */
[----:B------:R-:W-:Y:S02]  /*0100*/  ULDC.64 UR4, c[0x0][0x208] ;  /* 0x0000820000047ab9 */ /* 0x000fe40000000a00 */
[----:B------:R-:W-:Y:S01]  /*0110*/  STG.E desc[UR4][R2.64], R7 ;  /* 0x0000000702007986 */ /* 0x000fe2000c101904 */
[----:B------:R-:W-:Y:S05]  /*0120*/  EXIT ;  /* 0x000000000000794d */ /* 0x000fea0003800000 */
.L_x_0:
[----:B------:R-:W-:-:S00]  /*0130*/  BRA `(.L_x_0) ;  /* 0xfffffffc00fc7947 */ /* 0x000fc0000383ffff */
[----:B------:R-:W-:-:S00]  /*0140*/  NOP ;  /* 0x0000000000007918 */ /* 0x000fc00000000000 */
        /* <DEDUP_REMOVED lines=11> */
.L_x_1:


//--------------------- .nv.constant0.triton_poi_fused__to_copy_arange_clamp_mul_sub_12 --------------------------
	.section	.nv.constant0.triton_poi_fused__to_copy_arange_clamp_mul_sub_12,"a",@progbits
	.sectionflags	@""
	.align	4
.nv.constant0.triton_poi_fused__to_copy_arange_clamp_mul_sub_12:
	.zero		540
